//
// Generated by NVIDIA NVVM Compiler
//
// Compiler Build ID: CL-36424714
// Cuda compilation tools, release 13.0, V13.0.88
// Based on NVVM 20.0.0
//

.version 9.0
.target sm_100
.address_size 64

	// .globl	_Z7fn_testPi

.visible .entry _Z7fn_testPi(
	.param .u64 .ptr .align 1 _Z7fn_testPi_param_0
)
{
	.reg .b32 	%r<3>;
	.reg .b64 	%rd<5>;

	ld.param.u64 	%rd1, [_Z7fn_testPi_param_0];
	cvta.to.global.u64 	%rd2, %rd1;
	mov.u32 	%r1, %ctaid.x;
	mul.wide.u32 	%rd3, %r1, 4;
	add.s64 	%rd4, %rd2, %rd3;
	mov.b32 	%r2, 2;
	st.global.u32 	[%rd4], %r2;
	ret;

}


// ===== COMPILED SASS (sm_100) =====

	.target	sm_100

	.elftype	@"ET_EXEC"


//--------------------- .note.nv.tkinfo           --------------------------
	.section	.note.nv.tkinfo,"",@"SHT_NOTE"
	.sectionflags	@"SHF_NOTE_NV_TKINFO"
	.tkinfo
        /*0018*/ 	.word	0x00000002
        /*0030*/ 	.string	""
        /*0030*/ 	.string	"ptxas"
        /*0030*/ 	.string	"Cuda compilation tools, release 13.0, V13.0.88"
        /*0030*/ 	.string	"Build cuda_13.0.r13.0/compiler.36424714_0"
        /*0030*/ 	.string	"-arch sm_100 -m 64 "



//--------------------- .note.nv.cuinfo           --------------------------
	.section	.note.nv.cuinfo,"",@"SHT_NOTE"
	.sectionflags	@"SHF_NOTE_NV_CUINFO"
        /*0018*/ 	.short	0x0002
        /*001a*/ 	.short	0x0064
        /*001c*/ 	.short	0x0082
	.zero		2


//--------------------- .nv.info                  --------------------------
	.section	.nv.info,"",@"SHT_CUDA_INFO"
	.align	4


	//----- nvinfo : EIATTR_REGCOUNT
	.align		4
        /*0000*/ 	.byte	0x04, 0x2f
        /*0002*/ 	.short	(.L_1 - .L_0)
	.align		4
.L_0:
        /*0004*/ 	.word	index@(_Z7fn_testPi)
        /*0008*/ 	.word	0x0000000a


	//----- nvinfo : EIATTR_FRAME_SIZE
	.align		4
.L_1:
        /*000c*/ 	.byte	0x04, 0x11
        /*000e*/ 	.short	(.L_3 - .L_2)
	.align		4
.L_2:
        /*0010*/ 	.word	index@(_Z7fn_testPi)
        /*0014*/ 	.word	0x00000000


	//----- nvinfo : EIATTR_MIN_STACK_SIZE
	.align		4
.L_3:
        /*0018*/ 	.byte	0x04, 0x12
        /*001a*/ 	.short	(.L_5 - .L_4)
	.align		4
.L_4:
        /*001c*/ 	.word	index@(_Z7fn_testPi)
        /*0020*/ 	.word	0x00000000
.L_5:


//--------------------- .nv.compat                --------------------------
	.section	.nv.compat,"",@"SHT_CUDA_COMPAT_INFO"
	.align	4
        /*0000*/ 	.byte	0x02, 0x09, 0x00, 0x00, 0x02, 0x02, 0x01, 0x00, 0x02, 0x05, 0x05, 0x00, 0x03, 0x07, 0x01, 0x01
        /*0010*/ 	.byte	0x02, 0x03, 0x00, 0x00, 0x02, 0x06, 0x01, 0x00, 0x04, 0x0b, 0x08, 0x00, 0x09, 0x00, 0x00, 0x00
        /*0020*/ 	.byte	0x00, 0x00, 0x00, 0x00


//--------------------- .nv.info._Z7fn_testPi     --------------------------
	.section	.nv.info._Z7fn_testPi,"",@"SHT_CUDA_INFO"
	.sectionflags	@""
	.align	4


	//----- nvinfo : EIATTR_CUDA_API_VERSION
	.align		4
        /*0000*/ 	.byte	0x04, 0x37
        /*0002*/ 	.short	(.L_7 - .L_6)
.L_6:
        /*0004*/ 	.word	0x00000082


	//----- nvinfo : EIATTR_KPARAM_INFO
	.align		4
.L_7:
        /*0008*/ 	.byte	0x04, 0x17
        /*000a*/ 	.short	(.L_9 - .L_8)
.L_8:
        /*000c*/ 	.word	0x00000000
        /*0010*/ 	.short	0x0000
        /*0012*/ 	.short	0x0000
        /*0014*/ 	.byte	0x00, 0xf5, 0x21, 0x00


	//----- nvinfo : EIATTR_SPARSE_MMA_MASK
	.align		4
.L_9:
        /*0018*/ 	.byte	0x03, 0x50
        /*001a*/ 	.short	0x0000


	//----- nvinfo : EIATTR_MAXREG_COUNT
	.align		4
        /*001c*/ 	.byte	0x03, 0x1b
        /*001e*/ 	.short	0x00ff


	//----- nvinfo : EIATTR_MERCURY_ISA_VERSION
	.align		4
        /*0020*/ 	.byte	0x03, 0x5f
        /*0022*/ 	.short	0x0101


	//----- nvinfo : EIATTR_VRC_CTA_INIT_COUNT
	.align		4
        /*0024*/ 	.byte	0x02, 0x4a
	.zero		1
	.zero		1


	//----- nvinfo : EIATTR_EXIT_INSTR_OFFSETS
	.align		4
        /*0028*/ 	.byte	0x04, 0x1c
        /*002a*/ 	.short	(.L_11 - .L_10)


	//   ....[0]....
.L_10:
        /*002c*/ 	.word	0x00000070


	//----- nvinfo : EIATTR_CBANK_PARAM_SIZE
	.align		4
.L_11:
        /*0030*/ 	.byte	0x03, 0x19
        /*0032*/ 	.short	0x0008


	//----- nvinfo : EIATTR_PARAM_CBANK
	.align		4
        /*0034*/ 	.byte	0x04, 0x0a
        /*0036*/ 	.short	(.L_13 - .L_12)
	.align		4
.L_12:
        /*0038*/ 	.word	index@(.nv.constant0._Z7fn_testPi)
        /*003c*/ 	.short	0x0380
        /*003e*/ 	.short	0x0008


	//----- nvinfo : EIATTR_SW_WAR
	.align		4
.L_13:
        /*0040*/ 	.byte	0x04, 0x36
        /*0042*/ 	.short	(.L_15 - .L_14)
.L_14:
        /*0044*/ 	.word	0x00000008
.L_15:


//--------------------- .nv.callgraph             --------------------------
	.section	.nv.callgraph,"",@"SHT_CUDA_CALLGRAPH"
	.align	4
	.sectionentsize	8
	.align		4
        /*0000*/ 	.word	0x00000000
	.align		4
        /*0004*/ 	.word	0xffffffff
	.align		4
        /*0008*/ 	.word	0x00000000
	.align		4
        /*000c*/ 	.word	0xfffffffe
	.align		4
        /*0010*/ 	.word	0x00000000
	.align		4
        /*0014*/ 	.word	0xfffffffd
	.align		4
        /*0018*/ 	.word	0x00000000
	.align		4
        /*001c*/ 	.word	0xfffffffc


//--------------------- .text._Z7fn_testPi        --------------------------
	.section	.text._Z7fn_testPi,"ax",@progbits
	.align	128
        .global         _Z7fn_testPi
        .type           _Z7fn_testPi,@function
        .size           _Z7fn_testPi,(.L_x_1 - _Z7fn_testPi)
        .other          _Z7fn_testPi,@"STO_CUDA_ENTRY STV_DEFAULT"
_Z7fn_testPi:
.text._Z7fn_testPi:
[----:B------:R-:W-:Y:S01]  /*0000*/  LDC R1, c[0x0][0x37c] ;  /* 0x0000df00ff017b82 */ /* 0x000fe20000000800 */
[----:B------:R-:W0:Y:S07]  /*0010*/  S2R R5, SR_CTAID.X ;  /* 0x0000000000057919 */ /* 0x000e2e0000002500 */
[----:B------:R-:W0:Y:S01]  /*0020*/  LDC.64 R2, c[0x0][0x380] ;  /* 0x0000e000ff027b82 */ /* 0x000e220000000a00 */
[----:B------:R-:W1:Y:S01]  /*0030*/  LDCU.64 UR4, c[0x0][0x358] ;  /* 0x00006b00ff0477ac */ /* 0x000e620008000a00 */
[----:B------:R-:W-:-:S02]  /*0040*/  HFMA2 R7, -RZ, RZ, 0, 1.1920928955078125e-07 ;  /* 0x00000002ff077431 */ /* 0x000fc400000001ff */
[----:B0-----:R-:W-:-:S05]  /*0050*/  IMAD.WIDE.U32 R2, R5, 0x4, R2 ;  /* 0x0000000405027825 */ /* 0x001fca00078e0002 */
[----:B-1----:R-:W-:Y:S01]  /*0060*/  STG.E desc[UR4][R2.64], R7 ;  /* 0x0000000702007986 */ /* 0x002fe2000c101904 */
[----:B------:R-:W-:Y:S05]  /*0070*/  EXIT ;  /* 0x000000000000794d */ /* 0x000fea0003800000 */
.L_x_0:
[----:B------:R-:W-:-:S00]  /*0080*/  BRA `(.L_x_0) ;  /* 0xfffffffc00fc7947 */ /* 0x000fc0000383ffff */
[----:B------:R-:W-:-:S00]  /*0090*/  NOP ;  /* 0x0000000000007918 */ /* 0x000fc00000000000 */
        /* <DEDUP_REMOVED lines=14> */
.L_x_1:


//--------------------- .nv.shared.reserved.0     --------------------------
	.section	.nv.shared.reserved.0,"aw",@nobits
	.weak		__nv_reservedSMEM_offset_0_alias
	.size		__nv_reservedSMEM_offset_0_alias, 0, 64
	.other		__nv_reservedSMEM_offset_0_alias,@"STO_CUDA_RESERVED_SHARED STV_DEFAULT"
__nv_reservedSMEM_offset_0_alias:
	.zero		0
	.zero		64


//--------------------- .nv.constant0._Z7fn_testPi --------------------------
	.section	.nv.constant0._Z7fn_testPi,"a",@progbits
	.sectionflags	@""
	.align	4
.nv.constant0._Z7fn_testPi:
	.zero		904


//--------------------- SYMBOLS --------------------------

	.type		.nv.reservedSmem.offset0,@object
	.size		.nv.reservedSmem.offset0,0x4
